//
// Generated by NVIDIA NVVM Compiler
//
// Compiler Build ID: CL-36424714
// Cuda compilation tools, release 13.0, V13.0.88
// Based on NVVM 20.0.0
//

.version 9.0
.target sm_100
.address_size 64

	// .globl	_Z7selsortPiS_i

.visible .entry _Z7selsortPiS_i(
	.param .u64 .ptr .align 1 _Z7selsortPiS_i_param_0,
	.param .u64 .ptr .align 1 _Z7selsortPiS_i_param_1,
	.param .u32 _Z7selsortPiS_i_param_2
)
{
	.reg .pred 	%p<85>;
	.reg .b32 	%r<100>;
	.reg .b64 	%rd<23>;

	ld.param.u64 	%rd9, [_Z7selsortPiS_i_param_0];
	ld.param.u64 	%rd7, [_Z7selsortPiS_i_param_1];
	ld.param.u32 	%r25, [_Z7selsortPiS_i_param_2];
	cvta.to.global.u64 	%rd1, %rd9;
	mov.u32 	%r26, %ctaid.x;
	mov.u32 	%r27, %ntid.x;
	mov.u32 	%r28, %tid.x;
	mad.lo.s32 	%r1, %r26, %r27, %r28;
	mul.wide.s32 	%rd10, %r1, 4;
	add.s64 	%rd11, %rd1, %rd10;
	ld.global.u32 	%r2, [%rd11];
	setp.lt.s32 	%p1, %r25, 1;
	mov.b64 	%rd22, 0;
	@%p1 bra 	$L__BB0_13;
	and.b32  	%r3, %r25, 7;
	setp.lt.u32 	%p2, %r25, 8;
	mov.b32 	%r94, 0;
	mov.u32 	%r99, %r94;
	@%p2 bra 	$L__BB0_4;
	and.b32  	%r94, %r25, 2147483640;
	add.s64 	%rd21, %rd1, 16;
	mov.b32 	%r88, 0;
	mov.u32 	%r99, %r88;
$L__BB0_3:
	.pragma "nounroll";
	ld.global.u32 	%r32, [%rd21+-16];
	setp.lt.s32 	%p3, %r32, %r2;
	setp.eq.s32 	%p4, %r32, %r2;
	setp.lt.s32 	%p5, %r88, %r1;
	and.pred  	%p6, %p5, %p4;
	or.pred  	%p7, %p3, %p6;
	selp.u32 	%r33, 1, 0, %p7;
	add.s32 	%r34, %r99, %r33;
	ld.global.u32 	%r35, [%rd21+-12];
	setp.lt.s32 	%p8, %r35, %r2;
	setp.eq.s32 	%p9, %r35, %r2;
	add.s32 	%r36, %r88, 1;
	setp.lt.s32 	%p10, %r36, %r1;
	and.pred  	%p11, %p10, %p9;
	or.pred  	%p12, %p8, %p11;
	selp.u32 	%r37, 1, 0, %p12;
	add.s32 	%r38, %r34, %r37;
	ld.global.u32 	%r39, [%rd21+-8];
	setp.lt.s32 	%p13, %r39, %r2;
	setp.eq.s32 	%p14, %r39, %r2;
	add.s32 	%r40, %r88, 2;
	setp.lt.s32 	%p15, %r40, %r1;
	and.pred  	%p16, %p15, %p14;
	or.pred  	%p17, %p13, %p16;
	selp.u32 	%r41, 1, 0, %p17;
	add.s32 	%r42, %r38, %r41;
	ld.global.u32 	%r43, [%rd21+-4];
	setp.lt.s32 	%p18, %r43, %r2;
	setp.eq.s32 	%p19, %r43, %r2;
	add.s32 	%r44, %r88, 3;
	setp.lt.s32 	%p20, %r44, %r1;
	and.pred  	%p21, %p20, %p19;
	or.pred  	%p22, %p18, %p21;
	selp.u32 	%r45, 1, 0, %p22;
	add.s32 	%r46, %r42, %r45;
	ld.global.u32 	%r47, [%rd21];
	setp.lt.s32 	%p23, %r47, %r2;
	setp.eq.s32 	%p24, %r47, %r2;
	add.s32 	%r48, %r88, 4;
	setp.lt.s32 	%p25, %r48, %r1;
	and.pred  	%p26, %p25, %p24;
	or.pred  	%p27, %p23, %p26;
	selp.u32 	%r49, 1, 0, %p27;
	add.s32 	%r50, %r46, %r49;
	ld.global.u32 	%r51, [%rd21+4];
	setp.lt.s32 	%p28, %r51, %r2;
	setp.eq.s32 	%p29, %r51, %r2;
	add.s32 	%r52, %r88, 5;
	setp.lt.s32 	%p30, %r52, %r1;
	and.pred  	%p31, %p30, %p29;
	or.pred  	%p32, %p28, %p31;
	selp.u32 	%r53, 1, 0, %p32;
	add.s32 	%r54, %r50, %r53;
	ld.global.u32 	%r55, [%rd21+8];
	setp.lt.s32 	%p33, %r55, %r2;
	setp.eq.s32 	%p34, %r55, %r2;
	add.s32 	%r56, %r88, 6;
	setp.lt.s32 	%p35, %r56, %r1;
	and.pred  	%p36, %p35, %p34;
	or.pred  	%p37, %p33, %p36;
	selp.u32 	%r57, 1, 0, %p37;
	add.s32 	%r58, %r54, %r57;
	ld.global.u32 	%r59, [%rd21+12];
	setp.lt.s32 	%p38, %r59, %r2;
	setp.eq.s32 	%p39, %r59, %r2;
	add.s32 	%r60, %r88, 7;
	setp.lt.s32 	%p40, %r60, %r1;
	and.pred  	%p41, %p40, %p39;
	or.pred  	%p42, %p38, %p41;
	selp.u32 	%r61, 1, 0, %p42;
	add.s32 	%r99, %r58, %r61;
	add.s64 	%rd21, %rd21, 32;
	add.s32 	%r88, %r88, 8;
	setp.ne.s32 	%p43, %r88, %r94;
	@%p43 bra 	$L__BB0_3;
$L__BB0_4:
	setp.eq.s32 	%p44, %r3, 0;
	@%p44 bra 	$L__BB0_12;
	and.b32  	%r12, %r25, 3;
	setp.lt.u32 	%p45, %r3, 4;
	@%p45 bra 	$L__BB0_7;
	mul.wide.u32 	%rd12, %r94, 4;
	add.s64 	%rd13, %rd1, %rd12;
	ld.global.u32 	%r63, [%rd13];
	setp.lt.s32 	%p46, %r63, %r2;
	setp.eq.s32 	%p47, %r63, %r2;
	setp.lt.s32 	%p48, %r94, %r1;
	and.pred  	%p49, %p48, %p47;
	or.pred  	%p50, %p46, %p49;
	selp.u32 	%r64, 1, 0, %p50;
	add.s32 	%r65, %r99, %r64;
	add.s32 	%r66, %r94, 1;
	ld.global.u32 	%r67, [%rd13+4];
	setp.lt.s32 	%p51, %r67, %r2;
	setp.eq.s32 	%p52, %r67, %r2;
	setp.lt.s32 	%p53, %r66, %r1;
	and.pred  	%p54, %p53, %p52;
	or.pred  	%p55, %p51, %p54;
	selp.u32 	%r68, 1, 0, %p55;
	add.s32 	%r69, %r65, %r68;
	add.s32 	%r70, %r94, 2;
	ld.global.u32 	%r71, [%rd13+8];
	setp.lt.s32 	%p56, %r71, %r2;
	setp.eq.s32 	%p57, %r71, %r2;
	setp.lt.s32 	%p58, %r70, %r1;
	and.pred  	%p59, %p58, %p57;
	or.pred  	%p60, %p56, %p59;
	selp.u32 	%r72, 1, 0, %p60;
	add.s32 	%r73, %r69, %r72;
	add.s32 	%r74, %r94, 3;
	ld.global.u32 	%r75, [%rd13+12];
	setp.lt.s32 	%p61, %r75, %r2;
	setp.eq.s32 	%p62, %r75, %r2;
	setp.lt.s32 	%p63, %r74, %r1;
	and.pred  	%p64, %p63, %p62;
	or.pred  	%p65, %p61, %p64;
	selp.u32 	%r76, 1, 0, %p65;
	add.s32 	%r99, %r73, %r76;
	add.s32 	%r94, %r94, 4;
$L__BB0_7:
	setp.eq.s32 	%p66, %r12, 0;
	@%p66 bra 	$L__BB0_12;
	setp.eq.s32 	%p67, %r12, 1;
	@%p67 bra 	$L__BB0_10;
	mul.wide.u32 	%rd14, %r94, 4;
	add.s64 	%rd15, %rd1, %rd14;
	ld.global.u32 	%r78, [%rd15];
	setp.lt.s32 	%p68, %r78, %r2;
	setp.eq.s32 	%p69, %r78, %r2;
	setp.lt.s32 	%p70, %r94, %r1;
	and.pred  	%p71, %p70, %p69;
	or.pred  	%p72, %p68, %p71;
	selp.u32 	%r79, 1, 0, %p72;
	add.s32 	%r80, %r99, %r79;
	add.s32 	%r81, %r94, 1;
	ld.global.u32 	%r82, [%rd15+4];
	setp.lt.s32 	%p73, %r82, %r2;
	setp.eq.s32 	%p74, %r82, %r2;
	setp.lt.s32 	%p75, %r81, %r1;
	and.pred  	%p76, %p75, %p74;
	or.pred  	%p77, %p73, %p76;
	selp.u32 	%r83, 1, 0, %p77;
	add.s32 	%r99, %r80, %r83;
	add.s32 	%r94, %r94, 2;
$L__BB0_10:
	and.b32  	%r84, %r25, 1;
	setp.eq.b32 	%p78, %r84, 1;
	not.pred 	%p79, %p78;
	@%p79 bra 	$L__BB0_12;
	mul.wide.u32 	%rd16, %r94, 4;
	add.s64 	%rd17, %rd1, %rd16;
	ld.global.u32 	%r85, [%rd17];
	setp.lt.s32 	%p80, %r85, %r2;
	setp.eq.s32 	%p81, %r85, %r2;
	setp.lt.s32 	%p82, %r94, %r1;
	and.pred  	%p83, %p82, %p81;
	or.pred  	%p84, %p80, %p83;
	selp.u32 	%r87, 1, 0, %p84;
	add.s32 	%r99, %r99, %r87;
$L__BB0_12:
	cvt.u64.u32 	%rd22, %r99;
$L__BB0_13:
	cvta.to.global.u64 	%rd18, %rd7;
	shl.b64 	%rd19, %rd22, 2;
	add.s64 	%rd20, %rd18, %rd19;
	st.global.u32 	[%rd20], %r2;
	ret;

}


// ===== COMPILED SASS (sm_100) =====

	.target	sm_100

	.elftype	@"ET_EXEC"


//--------------------- .note.nv.tkinfo           --------------------------
	.section	.note.nv.tkinfo,"",@"SHT_NOTE"
	.sectionflags	@"SHF_NOTE_NV_TKINFO"
	.tkinfo
        /*0018*/ 	.word	0x00000002
        /*0030*/ 	.string	""
        /*0030*/ 	.string	"ptxas"
        /*0030*/ 	.string	"Cuda compilation tools, release 13.0, V13.0.88"
        /*0030*/ 	.string	"Build cuda_13.0.r13.0/compiler.36424714_0"
        /*0030*/ 	.string	"-arch sm_100 -m 64 "



//--------------------- .note.nv.cuinfo           --------------------------
	.section	.note.nv.cuinfo,"",@"SHT_NOTE"
	.sectionflags	@"SHF_NOTE_NV_CUINFO"
        /*0018*/ 	.short	0x0002
        /*001a*/ 	.short	0x0064
        /*001c*/ 	.short	0x0082
	.zero		2


//--------------------- .nv.info                  --------------------------
	.section	.nv.info,"",@"SHT_CUDA_INFO"
	.align	4


	//----- nvinfo : EIATTR_REGCOUNT
	.align		4
        /*0000*/ 	.byte	0x04, 0x2f
        /*0002*/ 	.short	(.L_1 - .L_0)
	.align		4
.L_0:
        /*0004*/ 	.word	index@(_Z7selsortPiS_i)
        /*0008*/ 	.word	0x0000001a


	//----- nvinfo : EIATTR_FRAME_SIZE
	.align		4
.L_1:
        /*000c*/ 	.byte	0x04, 0x11
        /*000e*/ 	.short	(.L_3 - .L_2)
	.align		4
.L_2:
        /*0010*/ 	.word	index@(_Z7selsortPiS_i)
        /*0014*/ 	.word	0x00000000


	//----- nvinfo : EIATTR_MIN_STACK_SIZE
	.align		4
.L_3:
        /*0018*/ 	.byte	0x04, 0x12
        /*001a*/ 	.short	(.L_5 - .L_4)
	.align		4
.L_4:
        /*001c*/ 	.word	index@(_Z7selsortPiS_i)
        /*0020*/ 	.word	0x00000000
.L_5:


//--------------------- .nv.compat                --------------------------
	.section	.nv.compat,"",@"SHT_CUDA_COMPAT_INFO"
	.align	4
        /*0000*/ 	.byte	0x02, 0x09, 0x00, 0x00, 0x02, 0x02, 0x01, 0x00, 0x02, 0x05, 0x05, 0x00, 0x03, 0x07, 0x01, 0x01
        /*0010*/ 	.byte	0x02, 0x03, 0x00, 0x00, 0x02, 0x06, 0x01, 0x00, 0x04, 0x0b, 0x08, 0x00, 0x09, 0x00, 0x00, 0x00
        /*0020*/ 	.byte	0x00, 0x00, 0x00, 0x00


//--------------------- .nv.info._Z7selsortPiS_i  --------------------------
	.section	.nv.info._Z7selsortPiS_i,"",@"SHT_CUDA_INFO"
	.sectionflags	@""
	.align	4


	//----- nvinfo : EIATTR_CUDA_API_VERSION
	.align		4
        /*0000*/ 	.byte	0x04, 0x37
        /*0002*/ 	.short	(.L_7 - .L_6)
.L_6:
        /*0004*/ 	.word	0x00000082


	//----- nvinfo : EIATTR_KPARAM_INFO
	.align		4
.L_7:
        /*0008*/ 	.byte	0x04, 0x17
        /*000a*/ 	.short	(.L_9 - .L_8)
.L_8:
        /*000c*/ 	.word	0x00000000
        /*0010*/ 	.short	0x0002
        /*0012*/ 	.short	0x0010
        /*0014*/ 	.byte	0x00, 0xf0, 0x11, 0x00


	//----- nvinfo : EIATTR_KPARAM_INFO
	.align		4
.L_9:
        /*0018*/ 	.byte	0x04, 0x17
        /*001a*/ 	.short	(.L_11 - .L_10)
.L_10:
        /*001c*/ 	.word	0x00000000
        /*0020*/ 	.short	0x0001
        /*0022*/ 	.short	0x0008
        /*0024*/ 	.byte	0x00, 0xf5, 0x21, 0x00


	//----- nvinfo : EIATTR_KPARAM_INFO
	.align		4
.L_11:
        /*0028*/ 	.byte	0x04, 0x17
        /*002a*/ 	.short	(.L_13 - .L_12)
.L_12:
        /*002c*/ 	.word	0x00000000
        /*0030*/ 	.short	0x0000
        /*0032*/ 	.short	0x0000
        /*0034*/ 	.byte	0x00, 0xf5, 0x21, 0x00


	//----- nvinfo : EIATTR_SPARSE_MMA_MASK
	.align		4
.L_13:
        /*0038*/ 	.byte	0x03, 0x50
        /*003a*/ 	.short	0x0000


	//----- nvinfo : EIATTR_MAXREG_COUNT
	.align		4
        /*003c*/ 	.byte	0x03, 0x1b
        /*003e*/ 	.short	0x00ff


	//----- nvinfo : EIATTR_MERCURY_ISA_VERSION
	.align		4
        /*0040*/ 	.byte	0x03, 0x5f
        /*0042*/ 	.short	0x0101


	//----- nvinfo : EIATTR_VRC_CTA_INIT_COUNT
	.align		4
        /*0044*/ 	.byte	0x02, 0x4a
	.zero		1
	.zero		1


	//----- nvinfo : EIATTR_EXIT_INSTR_OFFSETS
	.align		4
        /*0048*/ 	.byte	0x04, 0x1c
        /*004a*/ 	.short	(.L_15 - .L_14)


	//   ....[0]....
.L_14:
        /*004c*/ 	.word	0x00000a00


	//----- nvinfo : EIATTR_CBANK_PARAM_SIZE
	.align		4
.L_15:
        /*0050*/ 	.byte	0x03, 0x19
        /*0052*/ 	.short	0x0014


	//----- nvinfo : EIATTR_PARAM_CBANK
	.align		4
        /*0054*/ 	.byte	0x04, 0x0a
        /*0056*/ 	.short	(.L_17 - .L_16)
	.align		4
.L_16:
        /*0058*/ 	.word	index@(.nv.constant0._Z7selsortPiS_i)
        /*005c*/ 	.short	0x0380
        /*005e*/ 	.short	0x0014


	//----- nvinfo : EIATTR_SW_WAR
	.align		4
.L_17:
        /*0060*/ 	.byte	0x04, 0x36
        /*0062*/ 	.short	(.L_19 - .L_18)
.L_18:
        /*0064*/ 	.word	0x00000008
.L_19:


//--------------------- .nv.callgraph             --------------------------
	.section	.nv.callgraph,"",@"SHT_CUDA_CALLGRAPH"
	.align	4
	.sectionentsize	8
	.align		4
        /*0000*/ 	.word	0x00000000
	.align		4
        /*0004*/ 	.word	0xffffffff
	.align		4
        /*0008*/ 	.word	0x00000000
	.align		4
        /*000c*/ 	.word	0xfffffffe
	.align		4
        /*0010*/ 	.word	0x00000000
	.align		4
        /*0014*/ 	.word	0xfffffffd
	.align		4
        /*0018*/ 	.word	0x00000000
	.align		4
        /*001c*/ 	.word	0xfffffffc


//--------------------- .text._Z7selsortPiS_i     --------------------------
	.section	.text._Z7selsortPiS_i,"ax",@progbits
	.align	128
        .global         _Z7selsortPiS_i
        .type           _Z7selsortPiS_i,@function
        .size           _Z7selsortPiS_i,(.L_x_6 - _Z7selsortPiS_i)
        .other          _Z7selsortPiS_i,@"STO_CUDA_ENTRY STV_DEFAULT"
_Z7selsortPiS_i:
.text._Z7selsortPiS_i:
[----:B------:R-:W-:Y:S01]  /*0000*/  LDC R1, c[0x0][0x37c] ;  /* 0x0000df00ff017b82 */ /* 0x000fe20000000800 */
[----:B------:R-:W0:Y:S07]  /*0010*/  S2R R0, SR_TID.X ;  /* 0x0000000000007919 */ /* 0x000e2e0000002100 */
[----:B------:R-:W1:Y:S01]  /*0020*/  LDC R6, c[0x0][0x390] ;  /* 0x0000e400ff067b82 */ /* 0x000e620000000800 */
[----:B------:R-:W2:Y:S07]  /*0030*/  LDCU.64 UR6, c[0x0][0x358] ;  /* 0x00006b00ff0677ac */ /* 0x000eae0008000a00 */
[----:B------:R-:W0:Y:S08]  /*0040*/  S2UR UR4, SR_CTAID.X ;  /* 0x00000000000479c3 */ /* 0x000e300000002500 */
[----:B------:R-:W0:Y:S08]  /*0050*/  LDC R7, c[0x0][0x360] ;  /* 0x0000d800ff077b82 */ /* 0x000e300000000800 */
[----:B------:R-:W3:Y:S01]  /*0060*/  LDC.64 R2, c[0x0][0x380] ;  /* 0x0000e000ff027b82 */ /* 0x000ee20000000a00 */
[----:B-1----:R-:W-:-:S02]  /*0070*/  ISETP.GE.AND P0, PT, R6, 0x1, PT ;  /* 0x000000010600780c */ /* 0x002fc40003f06270 */
[----:B------:R-:W-:Y:S01]  /*0080*/  CS2R R10, SRZ ;  /* 0x00000000000a7805 */ /* 0x000fe2000001ff00 */
[----:B0-----:R-:W-:-:S04]  /*0090*/  IMAD R7, R7, UR4, R0 ;  /* 0x0000000407077c24 */ /* 0x001fc8000f8e0200 */
[----:B---3--:R-:W-:-:S05]  /*00a0*/  IMAD.WIDE R4, R7, 0x4, R2 ;  /* 0x0000000407047825 */ /* 0x008fca00078e0202 */
[----:B--2---:R0:W5:Y:S01]  /*00b0*/  LDG.E R0, desc[UR6][R4.64] ;  /* 0x0000000604007981 */ /* 0x004162000c1e1900 */
[----:B------:R-:W-:Y:S05]  /*00c0*/  @!P0 BRA `(.L_x_0) ;  /* 0x00000008003c8947 */ /* 0x000fea0003800000 */
[C---:B------:R-:W-:Y:S01]  /*00d0*/  ISETP.GE.U32.AND P0, PT, R6.reuse, 0x8, PT ;  /* 0x000000080600780c */ /* 0x040fe20003f06070 */
[----:B------:R-:W-:Y:S01]  /*00e0*/  IMAD.MOV.U32 R8, RZ, RZ, RZ ;  /* 0x000000ffff087224 */ /* 0x000fe200078e00ff */
[----:B------:R-:W-:Y:S01]  /*00f0*/  LOP3.LUT R12, R6, 0x7, RZ, 0xc0, !PT ;  /* 0x00000007060c7812 */ /* 0x000fe200078ec0ff */
[----:B------:R-:W-:-:S03]  /*0100*/  IMAD.MOV.U32 R10, RZ, RZ, RZ ;  /* 0x000000ffff0a7224 */ /* 0x000fc600078e00ff */
[----:B------:R-:W-:-:S07]  /*0110*/  ISETP.NE.AND P2, PT, R12, RZ, PT ;  /* 0x000000ff0c00720c */ /* 0x000fce0003f45270 */
[----:B------:R-:W-:Y:S06]  /*0120*/  @!P0 BRA `(.L_x_1) ;  /* 0x0000000400108947 */ /* 0x000fec0003800000 */
[----:B------:R-:W1:Y:S01]  /*0130*/  LDCU.64 UR4, c[0x0][0x380] ;  /* 0x00007000ff0477ac */ /* 0x000e620008000a00 */
[----:B------:R-:W-:Y:S01]  /*0140*/  LOP3.LUT R8, R6, 0x7ffffff8, RZ, 0xc0, !PT ;  /* 0x7ffffff806087812 */ /* 0x000fe200078ec0ff */
[----:B------:R-:W-:Y:S01]  /*0150*/  IMAD.MOV.U32 R10, RZ, RZ, RZ ;  /* 0x000000ffff0a7224 */ /* 0x000fe200078e00ff */
[----:B-1----:R-:W-:-:S04]  /*0160*/  UIADD3 UR4, UP0, UPT, UR4, 0x10, URZ ;  /* 0x0000001004047890 */ /* 0x002fc8000ff1e0ff */
[----:B------:R-:W-:Y:S02]  /*0170*/  UIADD3.X UR5, UPT, UPT, URZ, UR5, URZ, UP0, !UPT ;  /* 0x00000005ff057290 */ /* 0x000fe400087fe4ff */
[----:B0-----:R-:W-:Y:S01]  /*0180*/  IMAD.U32 R4, RZ, RZ, UR4 ;  /* 0x00000004ff047e24 */ /* 0x001fe2000f8e00ff */
[----:B------:R-:W-:-:S03]  /*0190*/  UMOV UR4, URZ ;  /* 0x000000ff00047c82 */ /* 0x000fc60008000000 */
[----:B------:R-:W-:-:S07]  /*01a0*/  IMAD.U32 R5, RZ, RZ, UR5 ;  /* 0x00000005ff057e24 */ /* 0x000fce000f8e00ff */
.L_x_2:
[----:B------:R-:W2:Y:S04]  /*01b0*/  LDG.E R9, desc[UR6][R4.64+-0x10] ;  /* 0xfffff00604097981 */ /* 0x000ea8000c1e1900 */
[----:B------:R-:W3:Y:S04]  /*01c0*/  LDG.E R11, desc[UR6][R4.64+-0xc] ;  /* 0xfffff406040b7981 */ /* 0x000ee8000c1e1900 */
[----:B------:R-:W4:Y:S04]  /*01d0*/  LDG.E R13, desc[UR6][R4.64+-0x8] ;  /* 0xfffff806040d7981 */ /* 0x000f28000c1e1900 */
[----:B------:R-:W4:Y:S04]  /*01e0*/  LDG.E R15, desc[UR6][R4.64+-0x4] ;  /* 0xfffffc06040f7981 */ /* 0x000f28000c1e1900 */
[----:B------:R-:W4:Y:S04]  /*01f0*/  LDG.E R17, desc[UR6][R4.64] ;  /* 0x0000000604117981 */ /* 0x000f28000c1e1900 */
[----:B------:R-:W4:Y:S04]  /*0200*/  LDG.E R19, desc[UR6][R4.64+0x4] ;  /* 0x0000040604137981 */ /* 0x000f28000c1e1900 */
[----:B------:R-:W4:Y:S04]  /*0210*/  LDG.E R21, desc[UR6][R4.64+0x8] ;  /* 0x0000080604157981 */ /* 0x000f28000c1e1900 */
[----:B------:R-:W4:Y:S01]  /*0220*/  LDG.E R23, desc[UR6][R4.64+0xc] ;  /* 0x00000c0604177981 */ /* 0x000f22000c1e1900 */
[----:B------:R-:W-:Y:S01]  /*0230*/  UIADD3 UR5, UPT, UPT, UR4, 0x1, URZ ;  /* 0x0000000104057890 */ /* 0x000fe2000fffe0ff */
[----:B--2--5:R-:W-:-:S04]  /*0240*/  ISETP.NE.AND P1, PT, R9, R0, PT ;  /* 0x000000000900720c */ /* 0x024fc80003f25270 */
[----:B------:R-:W-:Y:S02]  /*0250*/  ISETP.GT.AND P1, PT, R7, UR4, !P1 ;  /* 0x0000000407007c0c */ /* 0x000fe4000cf24270 */
[-C--:B---3--:R-:W-:Y:S02]  /*0260*/  ISETP.NE.AND P0, PT, R11, R0.reuse, PT ;  /* 0x000000000b00720c */ /* 0x088fe40003f05270 */
[-C--:B------:R-:W-:Y:S01]  /*0270*/  ISETP.LT.OR P1, PT, R9, R0.reuse, P1 ;  /* 0x000000000900720c */ /* 0x080fe20000f21670 */
[----:B------:R-:W-:Y:S01]  /*0280*/  VIADD R9, R10, 0x1 ;  /* 0x000000010a097836 */ /* 0x000fe20000000000 */
[----:B------:R-:W-:Y:S01]  /*0290*/  ISETP.GT.AND P0, PT, R7, UR5, !P0 ;  /* 0x0000000507007c0c */ /* 0x000fe2000c704270 */
[----:B------:R-:W-:Y:S01]  /*02a0*/  UIADD3 UR5, UPT, UPT, UR4, 0x2, URZ ;  /* 0x0000000204057890 */ /* 0x000fe2000fffe0ff */
[-C--:B----4-:R-:W-:Y:S02]  /*02b0*/  ISETP.NE.AND P3, PT, R13, R0.reuse, PT ;  /* 0x000000000d00720c */ /* 0x090fe40003f65270 */
[----:B------:R-:W-:-:S07]  /*02c0*/  ISETP.LT.OR P0, PT, R11, R0, P0 ;  /* 0x000000000b00720c */ /* 0x000fce0000701670 */
[----:B------:R-:W-:Y:S01]  /*02d0*/  @!P1 IMAD.MOV R9, RZ, RZ, R10 ;  /* 0x000000ffff099224 */ /* 0x000fe200078e020a */
[----:B------:R-:W-:Y:S01]  /*02e0*/  ISETP.GT.AND P1, PT, R7, UR5, !P3 ;  /* 0x0000000507007c0c */ /* 0x000fe2000df24270 */
[----:B------:R-:W-:Y:S01]  /*02f0*/  UIADD3 UR5, UPT, UPT, UR4, 0x3, URZ ;  /* 0x0000000304057890 */ /* 0x000fe2000fffe0ff */
[-C--:B------:R-:W-:Y:S01]  /*0300*/  ISETP.NE.AND P3, PT, R15, R0.reuse, PT ;  /* 0x000000000f00720c */ /* 0x080fe20003f65270 */
[----:B------:R-:W-:Y:S01]  /*0310*/  VIADD R10, R9, 0x1 ;  /* 0x00000001090a7836 */ /* 0x000fe20000000000 */
[----:B------:R-:W-:Y:S01]  /*0320*/  ISETP.LT.OR P1, PT, R13, R0, P1 ;  /* 0x000000000d00720c */ /* 0x000fe20000f21670 */
[----:B------:R-:W-:Y:S02]  /*0330*/  @!P0 IMAD.MOV R10, RZ, RZ, R9 ;  /* 0x000000ffff0a8224 */ /* 0x000fe400078e0209 */
[----:B------:R-:W-:Y:S01]  /*0340*/  ISETP.GT.AND P3, PT, R7, UR5, !P3 ;  /* 0x0000000507007c0c */ /* 0x000fe2000df64270 */
[----:B------:R-:W-:Y:S01]  /*0350*/  UIADD3 UR5, UPT, UPT, UR4, 0x4, URZ ;  /* 0x0000000404057890 */ /* 0x000fe2000fffe0ff */
[----:B------:R-:W-:-:S02]  /*0360*/  VIADD R9, R10, 0x1 ;  /* 0x000000010a097836 */ /* 0x000fc40000000000 */
[-C--:B------:R-:W-:Y:S02]  /*0370*/  ISETP.LT.OR P0, PT, R15, R0.reuse, P3 ;  /* 0x000000000f00720c */ /* 0x080fe40001f01670 */
[----:B------:R-:W-:-:S04]  /*0380*/  ISETP.NE.AND P3, PT, R17, R0, PT ;  /* 0x000000001100720c */ /* 0x000fc80003f65270 */
[----:B------:R-:W-:Y:S01]  /*0390*/  @!P1 IMAD.MOV R9, RZ, RZ, R10 ;  /* 0x000000ffff099224 */ /* 0x000fe200078e020a */
[----:B------:R-:W-:Y:S01]  /*03a0*/  ISETP.GT.AND P1, PT, R7, UR5, !P3 ;  /* 0x0000000507007c0c */ /* 0x000fe2000df24270 */
[----:B------:R-:W-:Y:S01]  /*03b0*/  UIADD3 UR5, UPT, UPT, UR4, 0x5, URZ ;  /* 0x0000000504057890 */ /* 0x000fe2000fffe0ff */
[-C--:B------:R-:W-:Y:S01]  /*03c0*/  ISETP.NE.AND P3, PT, R19, R0.reuse, PT ;  /* 0x000000001300720c */ /* 0x080fe20003f65270 */
[----:B------:R-:W-:Y:S01]  /*03d0*/  VIADD R10, R9, 0x1 ;  /* 0x00000001090a7836 */ /* 0x000fe20000000000 */
[-C--:B------:R-:W-:Y:S02]  /*03e0*/  ISETP.LT.OR P1, PT, R17, R0.reuse, P1 ;  /* 0x000000001100720c */ /* 0x080fe40000f21670 */
[----:B------:R-:W-:Y:S01]  /*03f0*/  @!P0 IMAD.MOV R10, RZ, RZ, R9 ;  /* 0x000000ffff0a8224 */ /* 0x000fe200078e0209 */
[----:B------:R-:W-:Y:S01]  /*0400*/  ISETP.GT.AND P3, PT, R7, UR5, !P3 ;  /* 0x0000000507007c0c */ /* 0x000fe2000df64270 */
[----:B------:R-:W-:Y:S02]  /*0410*/  UIADD3 UR5, UPT, UPT, UR4, 0x6, URZ ;  /* 0x0000000604057890 */ /* 0x000fe4000fffe0ff */
[----:B------:R-:W-:Y:S01]  /*0420*/  VIADD R9, R10, 0x1 ;  /* 0x000000010a097836 */ /* 0x000fe20000000000 */
[----:B------:R-:W-:-:S02]  /*0430*/  ISETP.LT.OR P0, PT, R19, R0, P3 ;  /* 0x000000001300720c */ /* 0x000fc40001f01670 */
[----:B------:R-:W-:-:S04]  /*0440*/  ISETP.NE.AND P3, PT, R21, R0, PT ;  /* 0x000000001500720c */ /* 0x000fc80003f65270 */
[----:B------:R-:W-:Y:S01]  /*0450*/  @!P1 IMAD.MOV R9, RZ, RZ, R10 ;  /* 0x000000ffff099224 */ /* 0x000fe200078e020a */
[----:B------:R-:W-:Y:S01]  /*0460*/  ISETP.GT.AND P1, PT, R7, UR5, !P3 ;  /* 0x0000000507007c0c */ /* 0x000fe2000df24270 */
[----:B------:R-:W-:Y:S01]  /*0470*/  UIADD3 UR5, UPT, UPT, UR4, 0x7, URZ ;  /* 0x0000000704057890 */ /* 0x000fe2000fffe0ff */
[-C--:B------:R-:W-:Y:S01]  /*0480*/  ISETP.NE.AND P3, PT, R23, R0.reuse, PT ;  /* 0x000000001700720c */ /* 0x080fe20003f65270 */
[----:B------:R-:W-:Y:S01]  /*0490*/  UIADD3 UR4, UPT, UPT, UR4, 0x8, URZ ;  /* 0x0000000804047890 */ /* 0x000fe2000fffe0ff */
[----:B------:R-:W-:Y:S01]  /*04a0*/  ISETP.LT.OR P1, PT, R21, R0, P1 ;  /* 0x000000001500720c */ /* 0x000fe20000f21670 */
[----:B------:R-:W-:Y:S02]  /*04b0*/  VIADD R10, R9, 0x1 ;  /* 0x00000001090a7836 */ /* 0x000fe40000000000 */
[----:B------:R-:W-:Y:S01]  /*04c0*/  ISETP.GT.AND P3, PT, R7, UR5, !P3 ;  /* 0x0000000507007c0c */ /* 0x000fe2000df64270 */
[----:B------:R-:W-:Y:S01]  /*04d0*/  @!P0 IMAD.MOV R10, RZ, RZ, R9 ;  /* 0x000000ffff0a8224 */ /* 0x000fe200078e0209 */
[----:B------:R-:W-:-:S02]  /*04e0*/  ISETP.NE.AND P0, PT, R8, UR4, PT ;  /* 0x0000000408007c0c */ /* 0x000fc4000bf05270 */
[----:B------:R-:W-:Y:S01]  /*04f0*/  ISETP.LT.OR P3, PT, R23, R0, P3 ;  /* 0x000000001700720c */ /* 0x000fe20001f61670 */
[----:B------:R-:W-:-:S05]  /*0500*/  VIADD R9, R10, 0x1 ;  /* 0x000000010a097836 */ /* 0x000fca0000000000 */
[----:B------:R-:W-:Y:S01]  /*0510*/  @!P1 IMAD.MOV R9, RZ, RZ, R10 ;  /* 0x000000ffff099224 */ /* 0x000fe200078e020a */
[----:B------:R-:W-:-:S03]  /*0520*/  IADD3 R4, P1, PT, R4, 0x20, RZ ;  /* 0x0000002004047810 */ /* 0x000fc60007f3e0ff */
[----:B------:R-:W-:Y:S02]  /*0530*/  VIADD R10, R9, 0x1 ;  /* 0x00000001090a7836 */ /* 0x000fe40000000000 */
[----:B------:R-:W-:Y:S02]  /*0540*/  IMAD.X R5, RZ, RZ, R5, P1 ;  /* 0x000000ffff057224 */ /* 0x000fe400008e0605 */
[----:B------:R-:W-:Y:S01]  /*0550*/  @!P3 IMAD.MOV R10, RZ, RZ, R9 ;  /* 0x000000ffff0ab224 */ /* 0x000fe200078e0209 */
[----:B------:R-:W-:Y:S06]  /*0560*/  @P0 BRA `(.L_x_2) ;  /* 0xfffffffc00100947 */ /* 0x000fec000383ffff */
.L_x_1:
[----:B------:R-:W-:Y:S05]  /*0570*/  @!P2 BRA `(.L_x_3) ;  /* 0x00000004000ca947 */ /* 0x000fea0003800000 */
[----:B------:R-:W-:Y:S02]  /*0580*/  ISETP.GE.U32.AND P0, PT, R12, 0x4, PT ;  /* 0x000000040c00780c */ /* 0x000fe40003f06070 */
[----:B------:R-:W-:-:S04]  /*0590*/  LOP3.LUT R14, R6, 0x3, RZ, 0xc0, !PT ;  /* 0x00000003060e7812 */ /* 0x000fc800078ec0ff */
[----:B------:R-:W-:-:S07]  /*05a0*/  ISETP.NE.AND P2, PT, R14, RZ, PT ;  /* 0x000000ff0e00720c */ /* 0x000fce0003f45270 */
[----:B------:R-:W-:Y:S06]  /*05b0*/  @!P0 BRA `(.L_x_4) ;  /* 0x0000000000748947 */ /* 0x000fec0003800000 */
[----:B0-----:R-:W-:-:S05]  /*05c0*/  IMAD.WIDE.U32 R4, R8, 0x4, R2 ;  /* 0x0000000408047825 */ /* 0x001fca00078e0002 */
[----:B------:R-:W2:Y:S04]  /*05d0*/  LDG.E R9, desc[UR6][R4.64] ;  /* 0x0000000604097981 */ /* 0x000ea8000c1e1900 */
[----:B------:R-:W3:Y:S04]  /*05e0*/  LDG.E R11, desc[UR6][R4.64+0x4] ;  /* 0x00000406040b7981 */ /* 0x000ee8000c1e1900 */
[----:B------:R-:W4:Y:S04]  /*05f0*/  LDG.E R13, desc[UR6][R4.64+0x8] ;  /* 0x00000806040d7981 */ /* 0x000f28000c1e1900 */
[----:B------:R0:W4:Y:S01]  /*0600*/  LDG.E R15, desc[UR6][R4.64+0xc] ;  /* 0x00000c06040f7981 */ /* 0x000122000c1e1900 */
[----:B------:R-:W-:-:S02]  /*0610*/  VIADD R12, R8, 0x1 ;  /* 0x00000001080c7836 */ /* 0x000fc40000000000 */
[----:B0-----:R-:W-:Y:S01]  /*0620*/  VIADD R4, R8, 0x3 ;  /* 0x0000000308047836 */ /* 0x001fe20000000000 */
[----:B--2--5:R-:W-:-:S04]  /*0630*/  ISETP.NE.AND P1, PT, R9, R0, PT ;  /* 0x000000000900720c */ /* 0x024fc80003f25270 */
[-C--:B------:R-:W-:Y:S02]  /*0640*/  ISETP.LT.AND P1, PT, R8, R7.reuse, !P1 ;  /* 0x000000070800720c */ /* 0x080fe40004f21270 */
[-C--:B---3--:R-:W-:Y:S02]  /*0650*/  ISETP.NE.AND P0, PT, R11, R0.reuse, PT ;  /* 0x000000000b00720c */ /* 0x088fe40003f05270 */
[-C--:B------:R-:W-:Y:S01]  /*0660*/  ISETP.LT.OR P1, PT, R9, R0.reuse, P1 ;  /* 0x000000000900720c */ /* 0x080fe20000f21670 */
[----:B------:R-:W-:Y:S01]  /*0670*/  VIADD R9, R10, 0x1 ;  /* 0x000000010a097836 */ /* 0x000fe20000000000 */
[----:B------:R-:W-:Y:S01]  /*0680*/  ISETP.LT.AND P0, PT, R12, R7, !P0 ;  /* 0x000000070c00720c */ /* 0x000fe20004701270 */
[C---:B------:R-:W-:Y:S01]  /*0690*/  VIADD R12, R8.reuse, 0x2 ;  /* 0x00000002080c7836 */ /* 0x040fe20000000000 */
[-C--:B----4-:R-:W-:Y:S01]  /*06a0*/  ISETP.NE.AND P3, PT, R13, R0.reuse, PT ;  /* 0x000000000d00720c */ /* 0x090fe20003f65270 */
[----:B------:R-:W-:Y:S01]  /*06b0*/  VIADD R8, R8, 0x4 ;  /* 0x0000000408087836 */ /* 0x000fe20000000000 */
[----:B------:R-:W-:-:S02]  /*06c0*/  ISETP.LT.OR P0, PT, R11, R0, P0 ;  /* 0x000000000b00720c */ /* 0x000fc40000701670 */
[----:B------:R-:W-:-:S05]  /*06d0*/  ISETP.LT.AND P3, PT, R12, R7, !P3 ;  /* 0x000000070c00720c */ /* 0x000fca0005f61270 */
[----:B------:R-:W-:Y:S01]  /*06e0*/  @!P1 IMAD.MOV R9, RZ, RZ, R10 ;  /* 0x000000ffff099224 */ /* 0x000fe200078e020a */
[-C--:B------:R-:W-:Y:S02]  /*06f0*/  ISETP.LT.OR P1, PT, R13, R0.reuse, P3 ;  /* 0x000000000d00720c */ /* 0x080fe40001f21670 */
[----:B------:R-:W-:Y:S01]  /*0700*/  ISETP.NE.AND P3, PT, R15, R0, PT ;  /* 0x000000000f00720c */ /* 0x000fe20003f65270 */
[----:B------:R-:W-:Y:S02]  /*0710*/  VIADD R5, R9, 0x1 ;  /* 0x0000000109057836 */ /* 0x000fe40000000000 */
[----:B------:R-:W-:Y:S01]  /*0720*/  @!P0 IMAD.MOV R5, RZ, RZ, R9 ;  /* 0x000000ffff058224 */ /* 0x000fe200078e0209 */
[----:B------:R-:W-:-:S03]  /*0730*/  ISETP.LT.AND P3, PT, R4, R7, !P3 ;  /* 0x000000070400720c */ /* 0x000fc60005f61270 */
[----:B------:R-:W-:Y:S01]  /*0740*/  VIADD R4, R5, 0x1 ;  /* 0x0000000105047836 */ /* 0x000fe20000000000 */
[----:B------:R-:W-:-:S03]  /*0750*/  ISETP.LT.OR P3, PT, R15, R0, P3 ;  /* 0x000000000f00720c */ /* 0x000fc60001f61670 */
[----:B------:R-:W-:-:S04]  /*0760*/  @!P1 IMAD.MOV R4, RZ, RZ, R5 ;  /* 0x000000ffff049224 */ /* 0x000fc800078e0205 */
[----:B------:R-:W-:-:S06]  /*0770*/  VIADD R10, R4, 0x1 ;  /* 0x00000001040a7836 */ /* 0x000fcc0000000000 */
[----:B------:R-:W-:-:S07]  /*0780*/  @!P3 IMAD.MOV R10, RZ, RZ, R4 ;  /* 0x000000ffff0ab224 */ /* 0x000fce00078e0204 */
.L_x_4:
[----:B------:R-:W-:Y:S05]  /*0790*/  @!P2 BRA `(.L_x_3) ;  /* 0x000000000084a947 */ /* 0x000fea0003800000 */
[----:B------:R-:W-:-:S13]  /*07a0*/  ISETP.NE.AND P3, PT, R14, 0x1, PT ;  /* 0x000000010e00780c */ /* 0x000fda0003f65270 */
[----:B0-----:R-:W-:-:S05]  /*07b0*/  @P3 IMAD.WIDE.U32 R4, R8, 0x4, R2 ;  /* 0x0000000408043825 */ /* 0x001fca00078e0002 */
[----:B------:R-:W2:Y:S01]  /*07c0*/  @P3 LDG.E R9, desc[UR6][R4.64] ;  /* 0x0000000604093981 */ /* 0x000ea2000c1e1900 */
[----:B------:R-:W-:-:S03]  /*07d0*/  LOP3.LUT R6, R6, 0x1, RZ, 0xc0, !PT ;  /* 0x0000000106067812 */ /* 0x000fc600078ec0ff */
[----:B------:R-:W3:Y:S01]  /*07e0*/  @P3 LDG.E R11, desc[UR6][R4.64+0x4] ;  /* 0x00000406040b3981 */ /* 0x000ee2000c1e1900 */
[----:B------:R-:W-:Y:S01]  /*07f0*/  ISETP.NE.U32.AND P2, PT, R6, 0x1, PT ;  /* 0x000000010600780c */ /* 0x000fe20003f45070 */
[----:B------:R-:W-:Y:S01]  /*0800*/  @P3 VIADD R6, R8, 0x1 ;  /* 0x0000000108063836 */ /* 0x000fe20000000000 */
[----:B--2--5:R-:W-:-:S04]  /*0810*/  @P3 ISETP.NE.AND P0, PT, R9, R0, PT ;  /* 0x000000000900320c */ /* 0x024fc80003f05270 */
[C---:B------:R-:W-:Y:S01]  /*0820*/  @P3 ISETP.LT.AND P0, PT, R8.reuse, R7, !P0 ;  /* 0x000000070800320c */ /* 0x040fe20004701270 */
[----:B------:R-:W-:-:S06]  /*0830*/  @P3 VIADD R8, R8, 0x2 ;  /* 0x0000000208083836 */ /* 0x000fcc0000000000 */
[----:B------:R-:W-:-:S06]  /*0840*/  @!P2 IMAD.WIDE.U32 R2, R8, 0x4, R2 ;  /* 0x000000040802a825 */ /* 0x000fcc00078e0002 */
[----:B------:R0:W2:Y:S01]  /*0850*/  @!P2 LDG.E R3, desc[UR6][R2.64] ;  /* 0x000000060203a981 */ /* 0x0000a2000c1e1900 */
[-C--:B------:R-:W-:Y:S02]  /*0860*/  @P3 ISETP.LT.OR P0, PT, R9, R0.reuse, P0 ;  /* 0x000000000900320c */ /* 0x080fe40000701670 */
[----:B---3--:R-:W-:Y:S02]  /*0870*/  @P3 ISETP.NE.AND P4, PT, R11, R0, PT ;  /* 0x000000000b00320c */ /* 0x008fe40003f85270 */
[----:B------:R-:W-:Y:S02]  /*0880*/  PLOP3.LUT P1, PT, PT, PT, PT, 0x80, 0x8 ;  /* 0x000000000008781c */ /* 0x000fe40003f2f070 */
[----:B------:R-:W-:Y:S02]  /*0890*/  @P3 PLOP3.LUT P1, PT, P0, PT, PT, 0x80, 0x8 ;  /* 0x000000000008381c */ /* 0x000fe4000072f070 */
[----:B------:R-:W-:-:S04]  /*08a0*/  @P3 ISETP.LT.AND P4, PT, R6, R7, !P4 ;  /* 0x000000070600320c */ /* 0x000fc80006781270 */
[----:B------:R-:W-:Y:S02]  /*08b0*/  @P3 ISETP.LT.OR P4, PT, R11, R0, P4 ;  /* 0x000000000b00320c */ /* 0x000fe40002781670 */
[----:B------:R-:W-:Y:S02]  /*08c0*/  PLOP3.LUT P0, PT, PT, PT, PT, 0x80, 0x8 ;  /* 0x000000000008781c */ /* 0x000fe40003f0f070 */
[----:B------:R-:W-:Y:S01]  /*08d0*/  @P3 PLOP3.LUT P0, PT, P4, PT, PT, 0x80, 0x8 ;  /* 0x000000000008381c */ /* 0x000fe2000270f070 */
[----:B------:R-:W-:Y:S02]  /*08e0*/  @P3 VIADD R4, R10, 0x1 ;  /* 0x000000010a043836 */ /* 0x000fe40000000000 */
[----:B------:R-:W-:-:S04]  /*08f0*/  @!P1 IMAD.MOV R4, RZ, RZ, R10 ;  /* 0x000000ffff049224 */ /* 0x000fc800078e020a */
[----:B0-----:R-:W-:-:S06]  /*0900*/  @P3 VIADD R2, R4, 0x1 ;  /* 0x0000000104023836 */ /* 0x001fcc0000000000 */
[----:B------:R-:W-:-:S04]  /*0910*/  @!P0 IMAD.MOV R2, RZ, RZ, R4 ;  /* 0x000000ffff028224 */ /* 0x000fc800078e0204 */
[----:B------:R-:W-:-:S04]  /*0920*/  @P3 IMAD.MOV.U32 R10, RZ, RZ, R2 ;  /* 0x000000ffff0a3224 */ /* 0x000fc800078e0002 */
[----:B------:R-:W-:Y:S01]  /*0930*/  @!P2 VIADD R2, R10, 0x1 ;  /* 0x000000010a02a836 */ /* 0x000fe20000000000 */
[----:B--2---:R-:W-:-:S04]  /*0940*/  @!P2 ISETP.NE.AND P4, PT, R3, R0, PT ;  /* 0x000000000300a20c */ /* 0x004fc80003f85270 */
[----:B------:R-:W-:-:S04]  /*0950*/  @!P2 ISETP.LT.AND P1, PT, R8, R7, !P4 ;  /* 0x000000070800a20c */ /* 0x000fc80006721270 */
[----:B------:R-:W-:Y:S02]  /*0960*/  @!P2 ISETP.LT.OR P4, PT, R3, R0, P1 ;  /* 0x000000000300a20c */ /* 0x000fe40000f81670 */
[----:B------:R-:W-:Y:S02]  /*0970*/  PLOP3.LUT P1, PT, PT, PT, PT, 0x80, 0x8 ;  /* 0x000000000008781c */ /* 0x000fe40003f2f070 */
[----:B------:R-:W-:-:S13]  /*0980*/  @!P2 PLOP3.LUT P1, PT, P4, PT, PT, 0x80, 0x8 ;  /* 0x000000000008a81c */ /* 0x000fda000272f070 */
[----:B------:R-:W-:-:S04]  /*0990*/  @!P1 IMAD.MOV R2, RZ, RZ, R10 ;  /* 0x000000ffff029224 */ /* 0x000fc800078e020a */
[----:B------:R-:W-:-:S07]  /*09a0*/  @!P2 IMAD.MOV.U32 R10, RZ, RZ, R2 ;  /* 0x000000ffff0aa224 */ /* 0x000fce00078e0002 */
.L_x_3:
[----:B------:R-:W-:-:S07]  /*09b0*/  IMAD.MOV.U32 R11, RZ, RZ, RZ ;  /* 0x000000ffff0b7224 */ /* 0x000fce00078e00ff */
.L_x_0:
[----:B------:R-:W1:Y:S02]  /*09c0*/  LDCU.64 UR4, c[0x0][0x388] ;  /* 0x00007100ff0477ac */ /* 0x000e640008000a00 */
[----:B-1----:R-:W-:-:S04]  /*09d0*/  LEA R2, P0, R10, UR4, 0x2 ;  /* 0x000000040a027c11 */ /* 0x002fc8000f8010ff */
[----:B------:R-:W-:-:S05]  /*09e0*/  LEA.HI.X R3, R10, UR5, R11, 0x2, P0 ;  /* 0x000000050a037c11 */ /* 0x000fca00080f140b */
[----:B-----5:R-:W-:Y:S01]  /*09f0*/  STG.E desc[UR6][R2.64], R0 ;  /* 0x0000000002007986 */ /* 0x020fe2000c101906 */
[----:B------:R-:W-:Y:S05]  /*0a00*/  EXIT ;  /* 0x000000000000794d */ /* 0x000fea0003800000 */
.L_x_5:
[----:B------:R-:W-:-:S00]  /*0a10*/  BRA `(.L_x_5) ;  /* 0xfffffffc00fc7947 */ /* 0x000fc0000383ffff */
[----:B------:R-:W-:-:S00]  /*0a20*/  NOP ;  /* 0x0000000000007918 */ /* 0x000fc00000000000 */
        /* <DEDUP_REMOVED lines=13> */
.L_x_6:


//--------------------- .nv.shared.reserved.0     --------------------------
	.section	.nv.shared.reserved.0,"aw",@nobits
	.weak		__nv_reservedSMEM_offset_0_alias
	.size		__nv_reservedSMEM_offset_0_alias, 0, 64
	.other		__nv_reservedSMEM_offset_0_alias,@"STO_CUDA_RESERVED_SHARED STV_DEFAULT"
__nv_reservedSMEM_offset_0_alias:
	.zero		0
	.zero		64


//--------------------- .nv.constant0._Z7selsortPiS_i --------------------------
	.section	.nv.constant0._Z7selsortPiS_i,"a",@progbits
	.sectionflags	@""
	.align	4
.nv.constant0._Z7selsortPiS_i:
	.zero		916


//--------------------- SYMBOLS --------------------------

	.type		.nv.reservedSmem.offset0,@object
	.size		.nv.reservedSmem.offset0,0x4
